//
// Generated by NVIDIA NVVM Compiler
//
// Compiler Build ID: CL-36424714
// Cuda compilation tools, release 13.0, V13.0.88
// Based on NVVM 20.0.0
//

.version 9.0
.target sm_100
.address_size 64

	// .globl	_Z6kernelPfS_

.visible .entry _Z6kernelPfS_(
	.param .u64 .ptr .align 1 _Z6kernelPfS__param_0,
	.param .u64 .ptr .align 1 _Z6kernelPfS__param_1
)
{
	.reg .b32 	%r<5>;
	.reg .b32 	%f<2>;
	.reg .b64 	%rd<8>;

	ld.param.u64 	%rd1, [_Z6kernelPfS__param_0];
	ld.param.u64 	%rd2, [_Z6kernelPfS__param_1];
	cvta.to.global.u64 	%rd3, %rd1;
	cvta.to.global.u64 	%rd4, %rd2;
	mov.u32 	%r1, %ctaid.x;
	mov.u32 	%r2, %ntid.x;
	mov.u32 	%r3, %tid.x;
	mad.lo.s32 	%r4, %r1, %r2, %r3;
	mul.wide.s32 	%rd5, %r4, 4;
	add.s64 	%rd6, %rd4, %rd5;
	ld.global.f32 	%f1, [%rd6];
	add.s64 	%rd7, %rd3, %rd5;
	st.global.f32 	[%rd7], %f1;
	ret;

}


// ===== COMPILED SASS (sm_100) =====

	.target	sm_100

	.elftype	@"ET_EXEC"


//--------------------- .note.nv.tkinfo           --------------------------
	.section	.note.nv.tkinfo,"",@"SHT_NOTE"
	.sectionflags	@"SHF_NOTE_NV_TKINFO"
	.tkinfo
        /*0018*/ 	.word	0x00000002
        /*0030*/ 	.string	""
        /*0030*/ 	.string	"ptxas"
        /*0030*/ 	.string	"Cuda compilation tools, release 13.0, V13.0.88"
        /*0030*/ 	.string	"Build cuda_13.0.r13.0/compiler.36424714_0"
        /*0030*/ 	.string	"-arch sm_100 -m 64 "



//--------------------- .note.nv.cuinfo           --------------------------
	.section	.note.nv.cuinfo,"",@"SHT_NOTE"
	.sectionflags	@"SHF_NOTE_NV_CUINFO"
        /*0018*/ 	.short	0x0002
        /*001a*/ 	.short	0x0064
        /*001c*/ 	.short	0x0082
	.zero		2


//--------------------- .nv.info                  --------------------------
	.section	.nv.info,"",@"SHT_CUDA_INFO"
	.align	4


	//----- nvinfo : EIATTR_REGCOUNT
	.align		4
        /*0000*/ 	.byte	0x04, 0x2f
        /*0002*/ 	.short	(.L_1 - .L_0)
	.align		4
.L_0:
        /*0004*/ 	.word	index@(_Z6kernelPfS_)
        /*0008*/ 	.word	0x0000000a


	//----- nvinfo : EIATTR_FRAME_SIZE
	.align		4
.L_1:
        /*000c*/ 	.byte	0x04, 0x11
        /*000e*/ 	.short	(.L_3 - .L_2)
	.align		4
.L_2:
        /*0010*/ 	.word	index@(_Z6kernelPfS_)
        /*0014*/ 	.word	0x00000000


	//----- nvinfo : EIATTR_MIN_STACK_SIZE
	.align		4
.L_3:
        /*0018*/ 	.byte	0x04, 0x12
        /*001a*/ 	.short	(.L_5 - .L_4)
	.align		4
.L_4:
        /*001c*/ 	.word	index@(_Z6kernelPfS_)
        /*0020*/ 	.word	0x00000000
.L_5:


//--------------------- .nv.compat                --------------------------
	.section	.nv.compat,"",@"SHT_CUDA_COMPAT_INFO"
	.align	4
        /*0000*/ 	.byte	0x02, 0x09, 0x00, 0x00, 0x02, 0x02, 0x01, 0x00, 0x02, 0x05, 0x05, 0x00, 0x03, 0x07, 0x01, 0x01
        /*0010*/ 	.byte	0x02, 0x03, 0x00, 0x00, 0x02, 0x06, 0x01, 0x00, 0x04, 0x0b, 0x08, 0x00, 0x09, 0x00, 0x00, 0x00
        /*0020*/ 	.byte	0x00, 0x00, 0x00, 0x00


//--------------------- .nv.info._Z6kernelPfS_    --------------------------
	.section	.nv.info._Z6kernelPfS_,"",@"SHT_CUDA_INFO"
	.sectionflags	@""
	.align	4


	//----- nvinfo : EIATTR_CUDA_API_VERSION
	.align		4
        /*0000*/ 	.byte	0x04, 0x37
        /*0002*/ 	.short	(.L_7 - .L_6)
.L_6:
        /*0004*/ 	.word	0x00000082


	//----- nvinfo : EIATTR_KPARAM_INFO
	.align		4
.L_7:
        /*0008*/ 	.byte	0x04, 0x17
        /*000a*/ 	.short	(.L_9 - .L_8)
.L_8:
        /*000c*/ 	.word	0x00000000
        /*0010*/ 	.short	0x0001
        /*0012*/ 	.short	0x0008
        /*0014*/ 	.byte	0x00, 0xf5, 0x21, 0x00


	//----- nvinfo : EIATTR_KPARAM_INFO
	.align		4
.L_9:
        /*0018*/ 	.byte	0x04, 0x17
        /*001a*/ 	.short	(.L_11 - .L_10)
.L_10:
        /*001c*/ 	.word	0x00000000
        /*0020*/ 	.short	0x0000
        /*0022*/ 	.short	0x0000
        /*0024*/ 	.byte	0x00, 0xf5, 0x21, 0x00


	//----- nvinfo : EIATTR_SPARSE_MMA_MASK
	.align		4
.L_11:
        /*0028*/ 	.byte	0x03, 0x50
        /*002a*/ 	.short	0x0000


	//----- nvinfo : EIATTR_MAXREG_COUNT
	.align		4
        /*002c*/ 	.byte	0x03, 0x1b
        /*002e*/ 	.short	0x00ff


	//----- nvinfo : EIATTR_MERCURY_ISA_VERSION
	.align		4
        /*0030*/ 	.byte	0x03, 0x5f
        /*0032*/ 	.short	0x0101


	//----- nvinfo : EIATTR_VRC_CTA_INIT_COUNT
	.align		4
        /*0034*/ 	.byte	0x02, 0x4a
	.zero		1
	.zero		1


	//----- nvinfo : EIATTR_EXIT_INSTR_OFFSETS
	.align		4
        /*0038*/ 	.byte	0x04, 0x1c
        /*003a*/ 	.short	(.L_13 - .L_12)


	//   ....[0]....
.L_12:
        /*003c*/ 	.word	0x000000c0


	//----- nvinfo : EIATTR_CBANK_PARAM_SIZE
	.align		4
.L_13:
        /*0040*/ 	.byte	0x03, 0x19
        /*0042*/ 	.short	0x0010


	//----- nvinfo : EIATTR_PARAM_CBANK
	.align		4
        /*0044*/ 	.byte	0x04, 0x0a
        /*0046*/ 	.short	(.L_15 - .L_14)
	.align		4
.L_14:
        /*0048*/ 	.word	index@(.nv.constant0._Z6kernelPfS_)
        /*004c*/ 	.short	0x0380
        /*004e*/ 	.short	0x0010


	//----- nvinfo : EIATTR_SW_WAR
	.align		4
.L_15:
        /*0050*/ 	.byte	0x04, 0x36
        /*0052*/ 	.short	(.L_17 - .L_16)
.L_16:
        /*0054*/ 	.word	0x00000008
.L_17:


//--------------------- .nv.callgraph             --------------------------
	.section	.nv.callgraph,"",@"SHT_CUDA_CALLGRAPH"
	.align	4
	.sectionentsize	8
	.align		4
        /*0000*/ 	.word	0x00000000
	.align		4
        /*0004*/ 	.word	0xffffffff
	.align		4
        /*0008*/ 	.word	0x00000000
	.align		4
        /*000c*/ 	.word	0xfffffffe
	.align		4
        /*0010*/ 	.word	0x00000000
	.align		4
        /*0014*/ 	.word	0xfffffffd
	.align		4
        /*0018*/ 	.word	0x00000000
	.align		4
        /*001c*/ 	.word	0xfffffffc


//--------------------- .text._Z6kernelPfS_       --------------------------
	.section	.text._Z6kernelPfS_,"ax",@progbits
	.align	128
        .global         _Z6kernelPfS_
        .type           _Z6kernelPfS_,@function
        .size           _Z6kernelPfS_,(.L_x_1 - _Z6kernelPfS_)
        .other          _Z6kernelPfS_,@"STO_CUDA_ENTRY STV_DEFAULT"
_Z6kernelPfS_:
.text._Z6kernelPfS_:
[----:B------:R-:W-:Y:S01]  /*0000*/  LDC R1, c[0x0][0x37c] ;  /* 0x0000df00ff017b82 */ /* 0x000fe20000000800 */
[----:B------:R-:W0:Y:S07]  /*0010*/  S2R R0, SR_TID.X ;  /* 0x0000000000007919 */ /* 0x000e2e0000002100 */
[----:B------:R-:W0:Y:S01]  /*0020*/  S2UR UR6, SR_CTAID.X ;  /* 0x00000000000679c3 */ /* 0x000e220000002500 */
[----:B------:R-:W1:Y:S07]  /*0030*/  LDCU.64 UR4, c[0x0][0x358] ;  /* 0x00006b00ff0477ac */ /* 0x000e6e0008000a00 */
[----:B------:R-:W0:Y:S08]  /*0040*/  LDC R7, c[0x0][0x360] ;  /* 0x0000d800ff077b82 */ /* 0x000e300000000800 */
[----:B------:R-:W2:Y:S08]  /*0050*/  LDC.64 R2, c[0x0][0x388] ;  /* 0x0000e200ff027b82 */ /* 0x000eb00000000a00 */
[----:B------:R-:W3:Y:S01]  /*0060*/  LDC.64 R4, c[0x0][0x380] ;  /* 0x0000e000ff047b82 */ /* 0x000ee20000000a00 */
[----:B0-----:R-:W-:-:S04]  /*0070*/  IMAD R7, R7, UR6, R0 ;  /* 0x0000000607077c24 */ /* 0x001fc8000f8e0200 */
[----:B--2---:R-:W-:-:S06]  /*0080*/  IMAD.WIDE R2, R7, 0x4, R2 ;  /* 0x0000000407027825 */ /* 0x004fcc00078e0202 */
[----:B-1----:R-:W2:Y:S01]  /*0090*/  LDG.E R3, desc[UR4][R2.64] ;  /* 0x0000000402037981 */ /* 0x002ea2000c1e1900 */
[----:B---3--:R-:W-:-:S05]  /*00a0*/  IMAD.WIDE R4, R7, 0x4, R4 ;  /* 0x0000000407047825 */ /* 0x008fca00078e0204 */
[----:B--2---:R-:W-:Y:S01]  /*00b0*/  STG.E desc[UR4][R4.64], R3 ;  /* 0x0000000304007986 */ /* 0x004fe2000c101904 */
[----:B------:R-:W-:Y:S05]  /*00c0*/  EXIT ;  /* 0x000000000000794d */ /* 0x000fea0003800000 */
.L_x_0:
[----:B------:R-:W-:-:S00]  /*00d0*/  BRA `(.L_x_0) ;  /* 0xfffffffc00fc7947 */ /* 0x000fc0000383ffff */
[----:B------:R-:W-:-:S00]  /*00e0*/  NOP ;  /* 0x0000000000007918 */ /* 0x000fc00000000000 */
        /* <DEDUP_REMOVED lines=9> */
.L_x_1:


//--------------------- .nv.shared.reserved.0     --------------------------
	.section	.nv.shared.reserved.0,"aw",@nobits
	.weak		__nv_reservedSMEM_offset_0_alias
	.size		__nv_reservedSMEM_offset_0_alias, 0, 64
	.other		__nv_reservedSMEM_offset_0_alias,@"STO_CUDA_RESERVED_SHARED STV_DEFAULT"
__nv_reservedSMEM_offset_0_alias:
	.zero		0
	.zero		64


//--------------------- .nv.constant0._Z6kernelPfS_ --------------------------
	.section	.nv.constant0._Z6kernelPfS_,"a",@progbits
	.sectionflags	@""
	.align	4
.nv.constant0._Z6kernelPfS_:
	.zero		912


//--------------------- SYMBOLS --------------------------

	.type		.nv.reservedSmem.offset0,@object
	.size		.nv.reservedSmem.offset0,0x4
